//
// Generated by NVIDIA NVVM Compiler
//
// Compiler Build ID: CL-36424714
// Cuda compilation tools, release 13.0, V13.0.88
// Based on NVVM 20.0.0
//

.version 9.0
.target sm_100
.address_size 64

	// .globl	_Z3addPiS_S_

.visible .entry _Z3addPiS_S_(
	.param .u64 .ptr .align 1 _Z3addPiS_S__param_0,
	.param .u64 .ptr .align 1 _Z3addPiS_S__param_1,
	.param .u64 .ptr .align 1 _Z3addPiS_S__param_2
)
{
	.reg .pred 	%p<3>;
	.reg .b32 	%r<13>;
	.reg .b64 	%rd<11>;

	ld.param.u64 	%rd4, [_Z3addPiS_S__param_0];
	ld.param.u64 	%rd5, [_Z3addPiS_S__param_1];
	ld.param.u64 	%rd6, [_Z3addPiS_S__param_2];
	mov.u32 	%r6, %tid.x;
	mov.u32 	%r7, %ctaid.x;
	mov.u32 	%r1, %ntid.x;
	mad.lo.s32 	%r12, %r7, %r1, %r6;
	setp.gt.s32 	%p1, %r12, 67583;
	@%p1 bra 	$L__BB0_3;
	mov.u32 	%r8, %nctaid.x;
	mul.lo.s32 	%r3, %r1, %r8;
	cvta.to.global.u64 	%rd1, %rd4;
	cvta.to.global.u64 	%rd2, %rd5;
	cvta.to.global.u64 	%rd3, %rd6;
$L__BB0_2:
	mul.wide.s32 	%rd7, %r12, 4;
	add.s64 	%rd8, %rd1, %rd7;
	ld.global.u32 	%r9, [%rd8];
	add.s64 	%rd9, %rd2, %rd7;
	ld.global.u32 	%r10, [%rd9];
	add.s32 	%r11, %r10, %r9;
	add.s64 	%rd10, %rd3, %rd7;
	st.global.u32 	[%rd10], %r11;
	add.s32 	%r12, %r12, %r3;
	setp.lt.s32 	%p2, %r12, 67584;
	@%p2 bra 	$L__BB0_2;
$L__BB0_3:
	ret;

}


// ===== COMPILED SASS (sm_100) =====

	.target	sm_100

	.elftype	@"ET_EXEC"


//--------------------- .note.nv.tkinfo           --------------------------
	.section	.note.nv.tkinfo,"",@"SHT_NOTE"
	.sectionflags	@"SHF_NOTE_NV_TKINFO"
	.tkinfo
        /*0018*/ 	.word	0x00000002
        /*0030*/ 	.string	""
        /*0030*/ 	.string	"ptxas"
        /*0030*/ 	.string	"Cuda compilation tools, release 13.0, V13.0.88"
        /*0030*/ 	.string	"Build cuda_13.0.r13.0/compiler.36424714_0"
        /*0030*/ 	.string	"-arch sm_100 -m 64 "



//--------------------- .note.nv.cuinfo           --------------------------
	.section	.note.nv.cuinfo,"",@"SHT_NOTE"
	.sectionflags	@"SHF_NOTE_NV_CUINFO"
        /*0018*/ 	.short	0x0002
        /*001a*/ 	.short	0x0064
        /*001c*/ 	.short	0x0082
	.zero		2


//--------------------- .nv.info                  --------------------------
	.section	.nv.info,"",@"SHT_CUDA_INFO"
	.align	4


	//----- nvinfo : EIATTR_REGCOUNT
	.align		4
        /*0000*/ 	.byte	0x04, 0x2f
        /*0002*/ 	.short	(.L_1 - .L_0)
	.align		4
.L_0:
        /*0004*/ 	.word	index@(_Z3addPiS_S_)
        /*0008*/ 	.word	0x00000014


	//----- nvinfo : EIATTR_FRAME_SIZE
	.align		4
.L_1:
        /*000c*/ 	.byte	0x04, 0x11
        /*000e*/ 	.short	(.L_3 - .L_2)
	.align		4
.L_2:
        /*0010*/ 	.word	index@(_Z3addPiS_S_)
        /*0014*/ 	.word	0x00000000


	//----- nvinfo : EIATTR_MIN_STACK_SIZE
	.align		4
.L_3:
        /*0018*/ 	.byte	0x04, 0x12
        /*001a*/ 	.short	(.L_5 - .L_4)
	.align		4
.L_4:
        /*001c*/ 	.word	index@(_Z3addPiS_S_)
        /*0020*/ 	.word	0x00000000
.L_5:


//--------------------- .nv.compat                --------------------------
	.section	.nv.compat,"",@"SHT_CUDA_COMPAT_INFO"
	.align	4
        /*0000*/ 	.byte	0x02, 0x09, 0x00, 0x00, 0x02, 0x02, 0x01, 0x00, 0x02, 0x05, 0x05, 0x00, 0x03, 0x07, 0x01, 0x01
        /*0010*/ 	.byte	0x02, 0x03, 0x00, 0x00, 0x02, 0x06, 0x01, 0x00, 0x04, 0x0b, 0x08, 0x00, 0x09, 0x00, 0x00, 0x00
        /*0020*/ 	.byte	0x00, 0x00, 0x00, 0x00


//--------------------- .nv.info._Z3addPiS_S_     --------------------------
	.section	.nv.info._Z3addPiS_S_,"",@"SHT_CUDA_INFO"
	.sectionflags	@""
	.align	4


	//----- nvinfo : EIATTR_CUDA_API_VERSION
	.align		4
        /*0000*/ 	.byte	0x04, 0x37
        /*0002*/ 	.short	(.L_7 - .L_6)
.L_6:
        /*0004*/ 	.word	0x00000082


	//----- nvinfo : EIATTR_KPARAM_INFO
	.align		4
.L_7:
        /*0008*/ 	.byte	0x04, 0x17
        /*000a*/ 	.short	(.L_9 - .L_8)
.L_8:
        /*000c*/ 	.word	0x00000000
        /*0010*/ 	.short	0x0002
        /*0012*/ 	.short	0x0010
        /*0014*/ 	.byte	0x00, 0xf5, 0x21, 0x00


	//----- nvinfo : EIATTR_KPARAM_INFO
	.align		4
.L_9:
        /*0018*/ 	.byte	0x04, 0x17
        /*001a*/ 	.short	(.L_11 - .L_10)
.L_10:
        /*001c*/ 	.word	0x00000000
        /*0020*/ 	.short	0x0001
        /*0022*/ 	.short	0x0008
        /*0024*/ 	.byte	0x00, 0xf5, 0x21, 0x00


	//----- nvinfo : EIATTR_KPARAM_INFO
	.align		4
.L_11:
        /*0028*/ 	.byte	0x04, 0x17
        /*002a*/ 	.short	(.L_13 - .L_12)
.L_12:
        /*002c*/ 	.word	0x00000000
        /*0030*/ 	.short	0x0000
        /*0032*/ 	.short	0x0000
        /*0034*/ 	.byte	0x00, 0xf5, 0x21, 0x00


	//----- nvinfo : EIATTR_SPARSE_MMA_MASK
	.align		4
.L_13:
        /*0038*/ 	.byte	0x03, 0x50
        /*003a*/ 	.short	0x0000


	//----- nvinfo : EIATTR_MAXREG_COUNT
	.align		4
        /*003c*/ 	.byte	0x03, 0x1b
        /*003e*/ 	.short	0x00ff


	//----- nvinfo : EIATTR_MERCURY_ISA_VERSION
	.align		4
        /*0040*/ 	.byte	0x03, 0x5f
        /*0042*/ 	.short	0x0101


	//----- nvinfo : EIATTR_VRC_CTA_INIT_COUNT
	.align		4
        /*0044*/ 	.byte	0x02, 0x4a
	.zero		1
	.zero		1


	//----- nvinfo : EIATTR_EXIT_INSTR_OFFSETS
	.align		4
        /*0048*/ 	.byte	0x04, 0x1c
        /*004a*/ 	.short	(.L_15 - .L_14)


	//   ....[0]....
.L_14:
        /*004c*/ 	.word	0x00000060


	//   ....[1]....
        /*0050*/ 	.word	0x00000170


	//----- nvinfo : EIATTR_CRS_STACK_SIZE
	.align		4
.L_15:
        /*0054*/ 	.byte	0x04, 0x1e
        /*0056*/ 	.short	(.L_17 - .L_16)
.L_16:
        /*0058*/ 	.word	0x00000000


	//----- nvinfo : EIATTR_CBANK_PARAM_SIZE
	.align		4
.L_17:
        /*005c*/ 	.byte	0x03, 0x19
        /*005e*/ 	.short	0x0018


	//----- nvinfo : EIATTR_PARAM_CBANK
	.align		4
        /*0060*/ 	.byte	0x04, 0x0a
        /*0062*/ 	.short	(.L_19 - .L_18)
	.align		4
.L_18:
        /*0064*/ 	.word	index@(.nv.constant0._Z3addPiS_S_)
        /*0068*/ 	.short	0x0380
        /*006a*/ 	.short	0x0018


	//----- nvinfo : EIATTR_SW_WAR
	.align		4
.L_19:
        /*006c*/ 	.byte	0x04, 0x36
        /*006e*/ 	.short	(.L_21 - .L_20)
.L_20:
        /*0070*/ 	.word	0x00000008
.L_21:


//--------------------- .nv.callgraph             --------------------------
	.section	.nv.callgraph,"",@"SHT_CUDA_CALLGRAPH"
	.align	4
	.sectionentsize	8
	.align		4
        /*0000*/ 	.word	0x00000000
	.align		4
        /*0004*/ 	.word	0xffffffff
	.align		4
        /*0008*/ 	.word	0x00000000
	.align		4
        /*000c*/ 	.word	0xfffffffe
	.align		4
        /*0010*/ 	.word	0x00000000
	.align		4
        /*0014*/ 	.word	0xfffffffd
	.align		4
        /*0018*/ 	.word	0x00000000
	.align		4
        /*001c*/ 	.word	0xfffffffc


//--------------------- .text._Z3addPiS_S_        --------------------------
	.section	.text._Z3addPiS_S_,"ax",@progbits
	.align	128
        .global         _Z3addPiS_S_
        .type           _Z3addPiS_S_,@function
        .size           _Z3addPiS_S_,(.L_x_2 - _Z3addPiS_S_)
        .other          _Z3addPiS_S_,@"STO_CUDA_ENTRY STV_DEFAULT"
_Z3addPiS_S_:
.text._Z3addPiS_S_:
[----:B------:R-:W-:Y:S01]  /*0000*/  LDC R1, c[0x0][0x37c] ;  /* 0x0000df00ff017b82 */ /* 0x000fe20000000800 */
[----:B------:R-:W0:Y:S07]  /*0010*/  S2R R0, SR_TID.X ;  /* 0x0000000000007919 */ /* 0x000e2e0000002100 */
[----:B------:R-:W0:Y:S08]  /*0020*/  S2UR UR4, SR_CTAID.X ;  /* 0x00000000000479c3 */ /* 0x000e300000002500 */
[----:B------:R-:W0:Y:S02]  /*0030*/  LDC R15, c[0x0][0x360] ;  /* 0x0000d800ff0f7b82 */ /* 0x000e240000000800 */
[----:B0-----:R-:W-:-:S05]  /*0040*/  IMAD R0, R15, UR4, R0 ;  /* 0x000000040f007c24 */ /* 0x001fca000f8e0200 */
[----:B------:R-:W-:-:S13]  /*0050*/  ISETP.GT.AND P0, PT, R0, 0x107ff, PT ;  /* 0x000107ff0000780c */ /* 0x000fda0003f04270 */
[----:B------:R-:W-:Y:S05]  /*0060*/  @P0 EXIT ;  /* 0x000000000000094d */ /* 0x000fea0003800000 */
[----:B------:R-:W0:Y:S01]  /*0070*/  LDC.64 R12, c[0x0][0x390] ;  /* 0x0000e400ff0c7b82 */ /* 0x000e220000000a00 */
[----:B------:R-:W1:Y:S01]  /*0080*/  LDCU UR4, c[0x0][0x370] ;  /* 0x00006e00ff0477ac */ /* 0x000e620008000800 */
[----:B------:R-:W2:Y:S06]  /*0090*/  LDCU.64 UR6, c[0x0][0x358] ;  /* 0x00006b00ff0677ac */ /* 0x000eac0008000a00 */
[----:B------:R-:W3:Y:S08]  /*00a0*/  LDC.64 R8, c[0x0][0x380] ;  /* 0x0000e000ff087b82 */ /* 0x000ef00000000a00 */
[----:B------:R-:W4:Y:S01]  /*00b0*/  LDC.64 R10, c[0x0][0x388] ;  /* 0x0000e200ff0a7b82 */ /* 0x000f220000000a00 */
[----:B-1----:R-:W-:-:S07]  /*00c0*/  IMAD R15, R15, UR4, RZ ;  /* 0x000000040f0f7c24 */ /* 0x002fce000f8e02ff */
.L_x_0:
[----:B---3--:R-:W-:-:S04]  /*00d0*/  IMAD.WIDE R2, R0, 0x4, R8 ;  /* 0x0000000400027825 */ /* 0x008fc800078e0208 */
[C---:B----4-:R-:W-:Y:S02]  /*00e0*/  IMAD.WIDE R4, R0.reuse, 0x4, R10 ;  /* 0x0000000400047825 */ /* 0x050fe400078e020a */
[----:B--2---:R-:W2:Y:S04]  /*00f0*/  LDG.E R2, desc[UR6][R2.64] ;  /* 0x0000000602027981 */ /* 0x004ea8000c1e1900 */
[----:B------:R-:W2:Y:S01]  /*0100*/  LDG.E R5, desc[UR6][R4.64] ;  /* 0x0000000604057981 */ /* 0x000ea2000c1e1900 */
[----:B01----:R-:W-:Y:S01]  /*0110*/  IMAD.WIDE R6, R0, 0x4, R12 ;  /* 0x0000000400067825 */ /* 0x003fe200078e020c */
[----:B------:R-:W-:-:S04]  /*0120*/  IADD3 R0, PT, PT, R15, R0, RZ ;  /* 0x000000000f007210 */ /* 0x000fc80007ffe0ff */
[----:B------:R-:W-:Y:S02]  /*0130*/  ISETP.GE.AND P0, PT, R0, 0x10800, PT ;  /* 0x000108000000780c */ /* 0x000fe40003f06270 */
[----:B--2---:R-:W-:-:S05]  /*0140*/  IADD3 R17, PT, PT, R2, R5, RZ ;  /* 0x0000000502117210 */ /* 0x004fca0007ffe0ff */
[----:B------:R1:W-:Y:S06]  /*0150*/  STG.E desc[UR6][R6.64], R17 ;  /* 0x0000001106007986 */ /* 0x0003ec000c101906 */
[----:B------:R-:W-:Y:S05]  /*0160*/  @!P0 BRA `(.L_x_0) ;  /* 0xfffffffc00d88947 */ /* 0x000fea000383ffff */
[----:B------:R-:W-:Y:S05]  /*0170*/  EXIT ;  /* 0x000000000000794d */ /* 0x000fea0003800000 */
.L_x_1:
[----:B------:R-:W-:-:S00]  /*0180*/  BRA `(.L_x_1) ;  /* 0xfffffffc00fc7947 */ /* 0x000fc0000383ffff */
[----:B------:R-:W-:-:S00]  /*0190*/  NOP ;  /* 0x0000000000007918 */ /* 0x000fc00000000000 */
        /* <DEDUP_REMOVED lines=14> */
.L_x_2:


//--------------------- .nv.shared.reserved.0     --------------------------
	.section	.nv.shared.reserved.0,"aw",@nobits
	.weak		__nv_reservedSMEM_offset_0_alias
	.size		__nv_reservedSMEM_offset_0_alias, 0, 64
	.other		__nv_reservedSMEM_offset_0_alias,@"STO_CUDA_RESERVED_SHARED STV_DEFAULT"
__nv_reservedSMEM_offset_0_alias:
	.zero		0
	.zero		64


//--------------------- .nv.constant0._Z3addPiS_S_ --------------------------
	.section	.nv.constant0._Z3addPiS_S_,"a",@progbits
	.sectionflags	@""
	.align	4
.nv.constant0._Z3addPiS_S_:
	.zero		920


//--------------------- SYMBOLS --------------------------

	.type		.nv.reservedSmem.offset0,@object
	.size		.nv.reservedSmem.offset0,0x4
